//
// Generated by NVIDIA NVVM Compiler
//
// Compiler Build ID: CL-36424714
// Cuda compilation tools, release 13.0, V13.0.88
// Based on NVVM 20.0.0
//

.version 9.0
.target sm_100
.address_size 64

	// .globl	_Z13dijkstra_helpPiS_Pbi

.visible .entry _Z13dijkstra_helpPiS_Pbi(
	.param .u64 .ptr .align 1 _Z13dijkstra_helpPiS_Pbi_param_0,
	.param .u64 .ptr .align 1 _Z13dijkstra_helpPiS_Pbi_param_1,
	.param .u64 .ptr .align 1 _Z13dijkstra_helpPiS_Pbi_param_2,
	.param .u32 _Z13dijkstra_helpPiS_Pbi_param_3
)
{
	.reg .pred 	%p<55>;
	.reg .b16 	%rs<16>;
	.reg .b32 	%r<144>;
	.reg .b64 	%rd<81>;

	ld.param.u64 	%rd14, [_Z13dijkstra_helpPiS_Pbi_param_0];
	ld.param.u64 	%rd15, [_Z13dijkstra_helpPiS_Pbi_param_1];
	ld.param.u64 	%rd16, [_Z13dijkstra_helpPiS_Pbi_param_2];
	ld.param.u32 	%r85, [_Z13dijkstra_helpPiS_Pbi_param_3];
	cvta.to.global.u64 	%rd1, %rd15;
	cvta.to.global.u64 	%rd2, %rd14;
	cvta.to.global.u64 	%rd3, %rd16;
	setp.lt.s32 	%p1, %r85, 2;
	@%p1 bra 	$L__BB0_64;
	mov.u32 	%r88, %ctaid.x;
	mul.lo.s32 	%r1, %r85, %r88;
	and.b32  	%r2, %r85, 3;
	and.b32  	%r3, %r85, 2147483644;
	add.s32 	%r4, %r85, -2;
	neg.s32 	%r5, %r3;
	mov.b32 	%r119, 0;
$L__BB0_2:
	mov.u32 	%r7, %r119;
	setp.lt.u32 	%p2, %r85, 4;
	mov.b32 	%r125, 2147483647;
	mov.b32 	%r134, 0;
	@%p2 bra 	$L__BB0_13;
	mov.b32 	%r125, 2147483647;
	mov.b32 	%r121, 1;
	mov.u32 	%r120, %r1;
	mov.u32 	%r122, %r5;
$L__BB0_4:
	cvt.u64.u32 	%rd17, %r120;
	add.s64 	%rd18, %rd3, %rd17;
	ld.global.u8 	%rs1, [%rd18];
	setp.ne.s16 	%p3, %rs1, 0;
	@%p3 bra 	$L__BB0_6;
	mul.wide.u32 	%rd19, %r120, 4;
	add.s64 	%rd20, %rd1, %rd19;
	ld.global.u32 	%r94, [%rd20];
	setp.gt.s32 	%p4, %r94, %r125;
	min.s32 	%r125, %r94, %r125;
	add.s32 	%r95, %r121, -1;
	selp.b32 	%r126, %r126, %r95, %p4;
$L__BB0_6:
	add.s32 	%r17, %r120, 1;
	cvt.u64.u32 	%rd21, %r17;
	add.s64 	%rd22, %rd3, %rd21;
	ld.global.u8 	%rs2, [%rd22];
	setp.ne.s16 	%p5, %rs2, 0;
	@%p5 bra 	$L__BB0_8;
	mul.wide.u32 	%rd23, %r17, 4;
	add.s64 	%rd24, %rd1, %rd23;
	ld.global.u32 	%r96, [%rd24];
	setp.gt.s32 	%p6, %r96, %r125;
	min.s32 	%r125, %r96, %r125;
	selp.b32 	%r126, %r126, %r121, %p6;
$L__BB0_8:
	add.s32 	%r22, %r120, 2;
	cvt.u64.u32 	%rd25, %r22;
	add.s64 	%rd26, %rd3, %rd25;
	ld.global.u8 	%rs3, [%rd26];
	setp.ne.s16 	%p7, %rs3, 0;
	@%p7 bra 	$L__BB0_10;
	add.s32 	%r97, %r121, 1;
	mul.wide.u32 	%rd27, %r22, 4;
	add.s64 	%rd28, %rd1, %rd27;
	ld.global.u32 	%r98, [%rd28];
	setp.gt.s32 	%p8, %r98, %r125;
	min.s32 	%r125, %r98, %r125;
	selp.b32 	%r126, %r126, %r97, %p8;
$L__BB0_10:
	add.s32 	%r27, %r120, 3;
	cvt.u64.u32 	%rd29, %r27;
	add.s64 	%rd30, %rd3, %rd29;
	ld.global.u8 	%rs4, [%rd30];
	setp.ne.s16 	%p9, %rs4, 0;
	@%p9 bra 	$L__BB0_12;
	add.s32 	%r99, %r121, 2;
	mul.wide.u32 	%rd31, %r27, 4;
	add.s64 	%rd32, %rd1, %rd31;
	ld.global.u32 	%r100, [%rd32];
	setp.gt.s32 	%p10, %r100, %r125;
	min.s32 	%r125, %r100, %r125;
	selp.b32 	%r126, %r126, %r99, %p10;
$L__BB0_12:
	add.s32 	%r122, %r122, 4;
	add.s32 	%r121, %r121, 4;
	add.s32 	%r120, %r120, 4;
	setp.ne.s32 	%p11, %r122, 0;
	mov.u32 	%r134, %r3;
	@%p11 bra 	$L__BB0_4;
$L__BB0_13:
	setp.eq.s32 	%p12, %r2, 0;
	@%p12 bra 	$L__BB0_22;
	add.s32 	%r39, %r134, %r1;
	cvt.u64.u32 	%rd33, %r39;
	add.s64 	%rd34, %rd3, %rd33;
	ld.global.u8 	%rs5, [%rd34];
	setp.ne.s16 	%p13, %rs5, 0;
	@%p13 bra 	$L__BB0_16;
	mul.wide.u32 	%rd35, %r39, 4;
	add.s64 	%rd36, %rd1, %rd35;
	ld.global.u32 	%r101, [%rd36];
	setp.gt.s32 	%p14, %r101, %r125;
	min.s32 	%r125, %r101, %r125;
	selp.b32 	%r126, %r126, %r134, %p14;
$L__BB0_16:
	setp.eq.s32 	%p15, %r2, 1;
	@%p15 bra 	$L__BB0_22;
	add.s32 	%r44, %r39, 1;
	cvt.u64.u32 	%rd37, %r44;
	add.s64 	%rd38, %rd3, %rd37;
	ld.global.u8 	%rs6, [%rd38];
	setp.ne.s16 	%p16, %rs6, 0;
	@%p16 bra 	$L__BB0_19;
	mul.wide.u32 	%rd39, %r44, 4;
	add.s64 	%rd40, %rd1, %rd39;
	ld.global.u32 	%r102, [%rd40];
	setp.gt.s32 	%p17, %r102, %r125;
	min.s32 	%r125, %r102, %r125;
	add.s32 	%r103, %r134, 1;
	selp.b32 	%r126, %r126, %r103, %p17;
$L__BB0_19:
	setp.eq.s32 	%p18, %r2, 2;
	@%p18 bra 	$L__BB0_22;
	add.s32 	%r49, %r39, 2;
	cvt.u64.u32 	%rd41, %r49;
	add.s64 	%rd42, %rd3, %rd41;
	ld.global.u8 	%rs7, [%rd42];
	setp.ne.s16 	%p19, %rs7, 0;
	@%p19 bra 	$L__BB0_22;
	mul.wide.u32 	%rd43, %r49, 4;
	add.s64 	%rd44, %rd1, %rd43;
	ld.global.u32 	%r104, [%rd44];
	setp.gt.s32 	%p20, %r104, %r125;
	add.s32 	%r105, %r134, 2;
	selp.b32 	%r126, %r126, %r105, %p20;
$L__BB0_22:
	setp.lt.u32 	%p21, %r85, 4;
	add.s32 	%r107, %r126, %r1;
	cvt.u64.u32 	%rd45, %r107;
	add.s64 	%rd46, %rd3, %rd45;
	mov.b16 	%rs8, 1;
	st.global.u8 	[%rd46], %rs8;
	mul.lo.s32 	%r52, %r126, %r85;
	mul.wide.u32 	%rd47, %r107, 4;
	add.s64 	%rd4, %rd1, %rd47;
	mov.b32 	%r143, 0;
	@%p21 bra 	$L__BB0_45;
	mov.b32 	%r142, 0;
$L__BB0_24:
	add.s32 	%r54, %r142, %r1;
	cvt.u64.u32 	%rd48, %r54;
	add.s64 	%rd49, %rd3, %rd48;
	ld.global.u8 	%rs9, [%rd49];
	setp.ne.s16 	%p22, %rs9, 0;
	@%p22 bra 	$L__BB0_29;
	add.s32 	%r109, %r142, %r52;
	mul.wide.s32 	%rd50, %r109, 4;
	add.s64 	%rd51, %rd2, %rd50;
	ld.global.u32 	%r55, [%rd51];
	setp.eq.s32 	%p23, %r55, 0;
	@%p23 bra 	$L__BB0_29;
	ld.global.u32 	%r56, [%rd4];
	setp.eq.s32 	%p24, %r56, 2147483647;
	@%p24 bra 	$L__BB0_29;
	add.s32 	%r57, %r55, %r56;
	mul.wide.u32 	%rd52, %r54, 4;
	add.s64 	%rd5, %rd1, %rd52;
	ld.global.u32 	%r110, [%rd5];
	setp.ge.s32 	%p25, %r57, %r110;
	@%p25 bra 	$L__BB0_29;
	st.global.u32 	[%rd5], %r57;
$L__BB0_29:
	add.s32 	%r58, %r54, 1;
	cvt.u64.u32 	%rd53, %r58;
	add.s64 	%rd54, %rd3, %rd53;
	ld.global.u8 	%rs10, [%rd54];
	setp.ne.s16 	%p26, %rs10, 0;
	cvt.s64.s32 	%rd55, %r52;
	cvt.s64.s32 	%rd56, %r142;
	add.s64 	%rd57, %rd56, %rd55;
	shl.b64 	%rd58, %rd57, 2;
	add.s64 	%rd6, %rd2, %rd58;
	@%p26 bra 	$L__BB0_34;
	ld.global.u32 	%r59, [%rd6+4];
	setp.eq.s32 	%p27, %r59, 0;
	@%p27 bra 	$L__BB0_34;
	ld.global.u32 	%r60, [%rd4];
	setp.eq.s32 	%p28, %r60, 2147483647;
	@%p28 bra 	$L__BB0_34;
	add.s32 	%r61, %r59, %r60;
	mul.wide.u32 	%rd59, %r58, 4;
	add.s64 	%rd7, %rd1, %rd59;
	ld.global.u32 	%r111, [%rd7];
	setp.ge.s32 	%p29, %r61, %r111;
	@%p29 bra 	$L__BB0_34;
	st.global.u32 	[%rd7], %r61;
$L__BB0_34:
	add.s32 	%r62, %r54, 2;
	cvt.u64.u32 	%rd60, %r62;
	add.s64 	%rd61, %rd3, %rd60;
	ld.global.u8 	%rs11, [%rd61];
	setp.ne.s16 	%p30, %rs11, 0;
	@%p30 bra 	$L__BB0_39;
	ld.global.u32 	%r63, [%rd6+8];
	setp.eq.s32 	%p31, %r63, 0;
	@%p31 bra 	$L__BB0_39;
	ld.global.u32 	%r64, [%rd4];
	setp.eq.s32 	%p32, %r64, 2147483647;
	@%p32 bra 	$L__BB0_39;
	add.s32 	%r65, %r63, %r64;
	mul.wide.u32 	%rd62, %r62, 4;
	add.s64 	%rd8, %rd1, %rd62;
	ld.global.u32 	%r112, [%rd8];
	setp.ge.s32 	%p33, %r65, %r112;
	@%p33 bra 	$L__BB0_39;
	st.global.u32 	[%rd8], %r65;
$L__BB0_39:
	add.s32 	%r66, %r54, 3;
	cvt.u64.u32 	%rd63, %r66;
	add.s64 	%rd64, %rd3, %rd63;
	ld.global.u8 	%rs12, [%rd64];
	setp.ne.s16 	%p34, %rs12, 0;
	@%p34 bra 	$L__BB0_44;
	ld.global.u32 	%r67, [%rd6+12];
	setp.eq.s32 	%p35, %r67, 0;
	@%p35 bra 	$L__BB0_44;
	ld.global.u32 	%r68, [%rd4];
	setp.eq.s32 	%p36, %r68, 2147483647;
	@%p36 bra 	$L__BB0_44;
	add.s32 	%r69, %r67, %r68;
	mul.wide.u32 	%rd65, %r66, 4;
	add.s64 	%rd9, %rd1, %rd65;
	ld.global.u32 	%r113, [%rd9];
	setp.ge.s32 	%p37, %r69, %r113;
	@%p37 bra 	$L__BB0_44;
	st.global.u32 	[%rd9], %r69;
$L__BB0_44:
	add.s32 	%r142, %r142, 4;
	setp.ne.s32 	%p38, %r142, %r3;
	mov.u32 	%r143, %r3;
	@%p38 bra 	$L__BB0_24;
$L__BB0_45:
	setp.eq.s32 	%p39, %r2, 0;
	@%p39 bra 	$L__BB0_63;
	add.s32 	%r72, %r143, %r1;
	cvt.u64.u32 	%rd66, %r72;
	add.s64 	%rd67, %rd3, %rd66;
	ld.global.u8 	%rs13, [%rd67];
	setp.ne.s16 	%p40, %rs13, 0;
	@%p40 bra 	$L__BB0_51;
	add.s32 	%r114, %r143, %r52;
	mul.wide.s32 	%rd68, %r114, 4;
	add.s64 	%rd69, %rd2, %rd68;
	ld.global.u32 	%r73, [%rd69];
	setp.eq.s32 	%p41, %r73, 0;
	@%p41 bra 	$L__BB0_51;
	ld.global.u32 	%r74, [%rd4];
	setp.eq.s32 	%p42, %r74, 2147483647;
	@%p42 bra 	$L__BB0_51;
	add.s32 	%r75, %r73, %r74;
	mul.wide.u32 	%rd70, %r72, 4;
	add.s64 	%rd10, %rd1, %rd70;
	ld.global.u32 	%r115, [%rd10];
	setp.ge.s32 	%p43, %r75, %r115;
	@%p43 bra 	$L__BB0_51;
	st.global.u32 	[%rd10], %r75;
$L__BB0_51:
	setp.eq.s32 	%p44, %r2, 1;
	@%p44 bra 	$L__BB0_63;
	add.s32 	%r76, %r72, 1;
	cvt.u64.u32 	%rd71, %r76;
	add.s64 	%rd72, %rd3, %rd71;
	ld.global.u8 	%rs14, [%rd72];
	setp.ne.s16 	%p45, %rs14, 0;
	cvt.s64.s32 	%rd73, %r52;
	cvt.u64.u32 	%rd74, %r143;
	add.s64 	%rd75, %rd74, %rd73;
	shl.b64 	%rd76, %rd75, 2;
	add.s64 	%rd11, %rd2, %rd76;
	@%p45 bra 	$L__BB0_57;
	ld.global.u32 	%r77, [%rd11+4];
	setp.eq.s32 	%p46, %r77, 0;
	@%p46 bra 	$L__BB0_57;
	ld.global.u32 	%r78, [%rd4];
	setp.eq.s32 	%p47, %r78, 2147483647;
	@%p47 bra 	$L__BB0_57;
	add.s32 	%r79, %r77, %r78;
	mul.wide.u32 	%rd77, %r76, 4;
	add.s64 	%rd12, %rd1, %rd77;
	ld.global.u32 	%r116, [%rd12];
	setp.ge.s32 	%p48, %r79, %r116;
	@%p48 bra 	$L__BB0_57;
	st.global.u32 	[%rd12], %r79;
$L__BB0_57:
	setp.eq.s32 	%p49, %r2, 2;
	@%p49 bra 	$L__BB0_63;
	add.s32 	%r80, %r72, 2;
	cvt.u64.u32 	%rd78, %r80;
	add.s64 	%rd79, %rd3, %rd78;
	ld.global.u8 	%rs15, [%rd79];
	setp.ne.s16 	%p50, %rs15, 0;
	@%p50 bra 	$L__BB0_63;
	ld.global.u32 	%r81, [%rd11+8];
	setp.eq.s32 	%p51, %r81, 0;
	@%p51 bra 	$L__BB0_63;
	ld.global.u32 	%r82, [%rd4];
	setp.eq.s32 	%p52, %r82, 2147483647;
	@%p52 bra 	$L__BB0_63;
	add.s32 	%r83, %r81, %r82;
	mul.wide.u32 	%rd80, %r80, 4;
	add.s64 	%rd13, %rd1, %rd80;
	ld.global.u32 	%r117, [%rd13];
	setp.ge.s32 	%p53, %r83, %r117;
	@%p53 bra 	$L__BB0_63;
	st.global.u32 	[%rd13], %r83;
$L__BB0_63:
	add.s32 	%r119, %r7, 1;
	setp.ne.s32 	%p54, %r7, %r4;
	@%p54 bra 	$L__BB0_2;
$L__BB0_64:
	ret;

}


// ===== COMPILED SASS (sm_100) =====

	.target	sm_100

	.elftype	@"ET_EXEC"


//--------------------- .note.nv.tkinfo           --------------------------
	.section	.note.nv.tkinfo,"",@"SHT_NOTE"
	.sectionflags	@"SHF_NOTE_NV_TKINFO"
	.tkinfo
        /*0018*/ 	.word	0x00000002
        /*0030*/ 	.string	""
        /*0030*/ 	.string	"ptxas"
        /*0030*/ 	.string	"Cuda compilation tools, release 13.0, V13.0.88"
        /*0030*/ 	.string	"Build cuda_13.0.r13.0/compiler.36424714_0"
        /*0030*/ 	.string	"-arch sm_100 -m 64 "



//--------------------- .note.nv.cuinfo           --------------------------
	.section	.note.nv.cuinfo,"",@"SHT_NOTE"
	.sectionflags	@"SHF_NOTE_NV_CUINFO"
        /*0018*/ 	.short	0x0002
        /*001a*/ 	.short	0x0064
        /*001c*/ 	.short	0x0082
	.zero		2


//--------------------- .nv.info                  --------------------------
	.section	.nv.info,"",@"SHT_CUDA_INFO"
	.align	4


	//----- nvinfo : EIATTR_REGCOUNT
	.align		4
        /*0000*/ 	.byte	0x04, 0x2f
        /*0002*/ 	.short	(.L_1 - .L_0)
	.align		4
.L_0:
        /*0004*/ 	.word	index@(_Z13dijkstra_helpPiS_Pbi)
        /*0008*/ 	.word	0x0000001e


	//----- nvinfo : EIATTR_FRAME_SIZE
	.align		4
.L_1:
        /*000c*/ 	.byte	0x04, 0x11
        /*000e*/ 	.short	(.L_3 - .L_2)
	.align		4
.L_2:
        /*0010*/ 	.word	index@(_Z13dijkstra_helpPiS_Pbi)
        /*0014*/ 	.word	0x00000000


	//----- nvinfo : EIATTR_MIN_STACK_SIZE
	.align		4
.L_3:
        /*0018*/ 	.byte	0x04, 0x12
        /*001a*/ 	.short	(.L_5 - .L_4)
	.align		4
.L_4:
        /*001c*/ 	.word	index@(_Z13dijkstra_helpPiS_Pbi)
        /*0020*/ 	.word	0x00000000
.L_5:


//--------------------- .nv.compat                --------------------------
	.section	.nv.compat,"",@"SHT_CUDA_COMPAT_INFO"
	.align	4
        /*0000*/ 	.byte	0x02, 0x09, 0x00, 0x00, 0x02, 0x02, 0x01, 0x00, 0x02, 0x05, 0x05, 0x00, 0x03, 0x07, 0x01, 0x01
        /*0010*/ 	.byte	0x02, 0x03, 0x00, 0x00, 0x02, 0x06, 0x01, 0x00, 0x04, 0x0b, 0x08, 0x00, 0x09, 0x00, 0x00, 0x00
        /*0020*/ 	.byte	0x00, 0x00, 0x00, 0x00


//--------------------- .nv.info._Z13dijkstra_helpPiS_Pbi --------------------------
	.section	.nv.info._Z13dijkstra_helpPiS_Pbi,"",@"SHT_CUDA_INFO"
	.sectionflags	@""
	.align	4


	//----- nvinfo : EIATTR_CUDA_API_VERSION
	.align		4
        /*0000*/ 	.byte	0x04, 0x37
        /*0002*/ 	.short	(.L_7 - .L_6)
.L_6:
        /*0004*/ 	.word	0x00000082


	//----- nvinfo : EIATTR_KPARAM_INFO
	.align		4
.L_7:
        /*0008*/ 	.byte	0x04, 0x17
        /*000a*/ 	.short	(.L_9 - .L_8)
.L_8:
        /*000c*/ 	.word	0x00000000
        /*0010*/ 	.short	0x0003
        /*0012*/ 	.short	0x0018
        /*0014*/ 	.byte	0x00, 0xf0, 0x11, 0x00


	//----- nvinfo : EIATTR_KPARAM_INFO
	.align		4
.L_9:
        /*0018*/ 	.byte	0x04, 0x17
        /*001a*/ 	.short	(.L_11 - .L_10)
.L_10:
        /*001c*/ 	.word	0x00000000
        /*0020*/ 	.short	0x0002
        /*0022*/ 	.short	0x0010
        /*0024*/ 	.byte	0x00, 0xf5, 0x21, 0x00


	//----- nvinfo : EIATTR_KPARAM_INFO
	.align		4
.L_11:
        /*0028*/ 	.byte	0x04, 0x17
        /*002a*/ 	.short	(.L_13 - .L_12)
.L_12:
        /*002c*/ 	.word	0x00000000
        /*0030*/ 	.short	0x0001
        /*0032*/ 	.short	0x0008
        /*0034*/ 	.byte	0x00, 0xf5, 0x21, 0x00


	//----- nvinfo : EIATTR_KPARAM_INFO
	.align		4
.L_13:
        /*0038*/ 	.byte	0x04, 0x17
        /*003a*/ 	.short	(.L_15 - .L_14)
.L_14:
        /*003c*/ 	.word	0x00000000
        /*0040*/ 	.short	0x0000
        /*0042*/ 	.short	0x0000
        /*0044*/ 	.byte	0x00, 0xf5, 0x21, 0x00


	//----- nvinfo : EIATTR_SPARSE_MMA_MASK
	.align		4
.L_15:
        /*0048*/ 	.byte	0x03, 0x50
        /*004a*/ 	.short	0x0000


	//----- nvinfo : EIATTR_MAXREG_COUNT
	.align		4
        /*004c*/ 	.byte	0x03, 0x1b
        /*004e*/ 	.short	0x00ff


	//----- nvinfo : EIATTR_MERCURY_ISA_VERSION
	.align		4
        /*0050*/ 	.byte	0x03, 0x5f
        /*0052*/ 	.short	0x0101


	//----- nvinfo : EIATTR_VRC_CTA_INIT_COUNT
	.align		4
        /*0054*/ 	.byte	0x02, 0x4a
	.zero		1
	.zero		1


	//----- nvinfo : EIATTR_EXIT_INSTR_OFFSETS
	.align		4
        /*0058*/ 	.byte	0x04, 0x1c
        /*005a*/ 	.short	(.L_17 - .L_16)


	//   ....[0]....
.L_16:
        /*005c*/ 	.word	0x00000030


	//   ....[1]....
        /*0060*/ 	.word	0x00001210


	//----- nvinfo : EIATTR_CBANK_PARAM_SIZE
	.align		4
.L_17:
        /*0064*/ 	.byte	0x03, 0x19
        /*0066*/ 	.short	0x001c


	//----- nvinfo : EIATTR_PARAM_CBANK
	.align		4
        /*0068*/ 	.byte	0x04, 0x0a
        /*006a*/ 	.short	(.L_19 - .L_18)
	.align		4
.L_18:
        /*006c*/ 	.word	index@(.nv.constant0._Z13dijkstra_helpPiS_Pbi)
        /*0070*/ 	.short	0x0380
        /*0072*/ 	.short	0x001c


	//----- nvinfo : EIATTR_SW_WAR
	.align		4
.L_19:
        /*0074*/ 	.byte	0x04, 0x36
        /*0076*/ 	.short	(.L_21 - .L_20)
.L_20:
        /*0078*/ 	.word	0x00000008
.L_21:


//--------------------- .nv.callgraph             --------------------------
	.section	.nv.callgraph,"",@"SHT_CUDA_CALLGRAPH"
	.align	4
	.sectionentsize	8
	.align		4
        /*0000*/ 	.word	0x00000000
	.align		4
        /*0004*/ 	.word	0xffffffff
	.align		4
        /*0008*/ 	.word	0x00000000
	.align		4
        /*000c*/ 	.word	0xfffffffe
	.align		4
        /*0010*/ 	.word	0x00000000
	.align		4
        /*0014*/ 	.word	0xfffffffd
	.align		4
        /*0018*/ 	.word	0x00000000
	.align		4
        /*001c*/ 	.word	0xfffffffc


//--------------------- .text._Z13dijkstra_helpPiS_Pbi --------------------------
	.section	.text._Z13dijkstra_helpPiS_Pbi,"ax",@progbits
	.align	128
        .global         _Z13dijkstra_helpPiS_Pbi
        .type           _Z13dijkstra_helpPiS_Pbi,@function
        .size           _Z13dijkstra_helpPiS_Pbi,(.L_x_16 - _Z13dijkstra_helpPiS_Pbi)
        .other          _Z13dijkstra_helpPiS_Pbi,@"STO_CUDA_ENTRY STV_DEFAULT"
_Z13dijkstra_helpPiS_Pbi:
.text._Z13dijkstra_helpPiS_Pbi:
[----:B------:R-:W-:Y:S08]  /*0000*/  LDC R1, c[0x0][0x37c] ;  /* 0x0000df00ff017b82 */ /* 0x000ff00000000800 */
[----:B------:R-:W0:Y:S02]  /*0010*/  LDC R7, c[0x0][0x398] ;  /* 0x0000e600ff077b82 */ /* 0x000e240000000800 */
[----:B0-----:R-:W-:-:S13]  /*0020*/  ISETP.GE.AND P0, PT, R7, 0x2, PT ;  /* 0x000000020700780c */ /* 0x001fda0003f06270 */
[----:B------:R-:W-:Y:S05]  /*0030*/  @!P0 EXIT ;  /* 0x000000000000894d */ /* 0x000fea0003800000 */
[----:B------:R-:W0:Y:S01]  /*0040*/  S2UR UR4, SR_CTAID.X ;  /* 0x00000000000479c3 */ /* 0x000e220000002500 */
[C---:B------:R-:W-:Y:S01]  /*0050*/  LOP3.LUT R9, R7.reuse, 0x7ffffffc, RZ, 0xc0, !PT ;  /* 0x7ffffffc07097812 */ /* 0x040fe200078ec0ff */
[C---:B------:R-:W-:Y:S01]  /*0060*/  VIADD R6, R7.reuse, 0xfffffffe ;  /* 0xfffffffe07067836 */ /* 0x040fe20000000000 */
[C---:B------:R-:W-:Y:S01]  /*0070*/  LOP3.LUT R8, R7.reuse, 0x3, RZ, 0xc0, !PT ;  /* 0x0000000307087812 */ /* 0x040fe200078ec0ff */
[----:B------:R-:W1:Y:S02]  /*0080*/  LDCU.64 UR8, c[0x0][0x358] ;  /* 0x00006b00ff0877ac */ /* 0x000e640008000a00 */
[----:B------:R-:W-:Y:S02]  /*0090*/  IMAD.MOV R5, RZ, RZ, -R9 ;  /* 0x000000ffff057224 */ /* 0x000fe400078e0a09 */
[----:B0-----:R-:W-:Y:S01]  /*00a0*/  IMAD R7, R7, UR4, RZ ;  /* 0x0000000407077c24 */ /* 0x001fe2000f8e02ff */
[----:B-1----:R-:W-:-:S06]  /*00b0*/  UMOV UR4, URZ ;  /* 0x000000ff00047c82 */ /* 0x002fcc0008000000 */
.L_x_14:
[----:B0-----:R-:W0:Y:S01]  /*00c0*/  LDCU UR6, c[0x0][0x398] ;  /* 0x00007300ff0677ac */ /* 0x001e220008000800 */
[----:B------:R-:W-:Y:S02]  /*00d0*/  IMAD.MOV.U32 R0, RZ, RZ, 0x7fffffff ;  /* 0x7fffffffff007424 */ /* 0x000fe400078e00ff */
[----:B-1----:R-:W-:Y:S01]  /*00e0*/  IMAD.MOV.U32 R2, RZ, RZ, RZ ;  /* 0x000000ffff027224 */ /* 0x002fe200078e00ff */
[----:B------:R-:W-:Y:S01]  /*00f0*/  UMOV UR5, UR4 ;  /* 0x0000000400057c82 */ /* 0x000fe20008000000 */
[----:B------:R-:W-:Y:S01]  /*0100*/  UIADD3 UR4, UPT, UPT, UR4, 0x1, URZ ;  /* 0x0000000104047890 */ /* 0x000fe2000fffe0ff */
[----:B------:R-:W-:Y:S01]  /*0110*/  ISETP.NE.AND P0, PT, R6, UR5, PT ;  /* 0x0000000506007c0c */ /* 0x000fe2000bf05270 */
[----:B0-----:R-:W-:-:S09]  /*0120*/  UISETP.GE.U32.AND UP0, UPT, UR6, 0x4, UPT ;  /* 0x000000040600788c */ /* 0x001fd2000bf06070 */
[----:B--2---:R-:W-:Y:S05]  /*0130*/  BRA.U !UP0, `(.L_x_0) ;  /* 0x0000000108e47547 */ /* 0x004fea000b800000 */
[----:B------:R-:W-:Y:S01]  /*0140*/  IMAD.MOV.U32 R0, RZ, RZ, 0x7fffffff ;  /* 0x7fffffffff007424 */ /* 0x000fe200078e00ff */
[----:B------:R-:W0:Y:S01]  /*0150*/  LDCU.64 UR6, c[0x0][0x390] ;  /* 0x00007200ff0677ac */ /* 0x000e220008000a00 */
[----:B------:R-:W-:Y:S02]  /*0160*/  IMAD.MOV.U32 R3, RZ, RZ, 0x1 ;  /* 0x00000001ff037424 */ /* 0x000fe400078e00ff */
[----:B------:R-:W-:Y:S02]  /*0170*/  IMAD.MOV.U32 R2, RZ, RZ, R7 ;  /* 0x000000ffff027224 */ /* 0x000fe400078e0007 */
[----:B------:R-:W-:-:S07]  /*0180*/  IMAD.MOV.U32 R11, RZ, RZ, R5 ;  /* 0x000000ffff0b7224 */ /* 0x000fce00078e0005 */
.L_x_1:
[C---:B0-----:R-:W-:Y:S01]  /*0190*/  IADD3 R12, P1, PT, R2.reuse, UR6, RZ ;  /* 0x00000006020c7c10 */ /* 0x041fe2000ff3e0ff */
[C---:B------:R-:W-:Y:S02]  /*01a0*/  VIADD R27, R2.reuse, 0x1 ;  /* 0x00000001021b7836 */ /* 0x040fe40000000000 */
[----:B------:R-:W-:Y:S02]  /*01b0*/  VIADD R10, R2, 0x2 ;  /* 0x00000002020a7836 */ /* 0x000fe40000000000 */
[----:B------:R-:W-:Y:S01]  /*01c0*/  IMAD.X R13, RZ, RZ, UR7, P1 ;  /* 0x00000007ff0d7e24 */ /* 0x000fe200088e06ff */
[----:B------:R-:W-:Y:S02]  /*01d0*/  IADD3 R14, P1, PT, R27, UR6, RZ ;  /* 0x000000061b0e7c10 */ /* 0x000fe4000ff3e0ff */
[----:B------:R-:W-:Y:S02]  /*01e0*/  IADD3 R22, P2, PT, R10, UR6, RZ ;  /* 0x000000060a167c10 */ /* 0x000fe4000ff5e0ff */
[----:B------:R-:W2:Y:S01]  /*01f0*/  LDG.E.U8 R12, desc[UR8][R12.64] ;  /* 0x000000080c0c7981 */ /* 0x000ea2000c1e1100 */
[----:B------:R-:W-:-:S02]  /*0200*/  IMAD.X R15, RZ, RZ, UR7, P1 ;  /* 0x00000007ff0f7e24 */ /* 0x000fc400088e06ff */
[----:B------:R-:W-:-:S03]  /*0210*/  IMAD.X R23, RZ, RZ, UR7, P2 ;  /* 0x00000007ff177e24 */ /* 0x000fc600090e06ff */
[----:B------:R-:W3:Y:S01]  /*0220*/  LDG.E.U8 R14, desc[UR8][R14.64] ;  /* 0x000000080e0e7981 */ /* 0x000ee2000c1e1100 */
[----:B------:R-:W-:-:S03]  /*0230*/  VIADD R21, R2, 0x3 ;  /* 0x0000000302157836 */ /* 0x000fc60000000000 */
[----:B------:R-:W4:Y:S02]  /*0240*/  LDG.E.U8 R22, desc[UR8][R22.64] ;  /* 0x0000000816167981 */ /* 0x000f24000c1e1100 */
[----:B------:R-:W-:-:S05]  /*0250*/  IADD3 R24, P1, PT, R21, UR6, RZ ;  /* 0x0000000615187c10 */ /* 0x000fca000ff3e0ff */
[----:B------:R-:W-:-:S05]  /*0260*/  IMAD.X R25, RZ, RZ, UR7, P1 ;  /* 0x00000007ff197e24 */ /* 0x000fca00088e06ff */
[----:B------:R-:W5:Y:S01]  /*0270*/  LDG.E.U8 R24, desc[UR8][R24.64] ;  /* 0x0000000818187981 */ /* 0x000f62000c1e1100 */
[----:B--2---:R-:W-:Y:S02]  /*0280*/  ISETP.NE.AND P5, PT, R12, RZ, PT ;  /* 0x000000ff0c00720c */ /* 0x004fe40003fa5270 */
[----:B---3--:R-:W-:Y:S02]  /*0290*/  ISETP.NE.AND P3, PT, R14, RZ, PT ;  /* 0x000000ff0e00720c */ /* 0x008fe40003f65270 */
[----:B----4-:R-:W-:-:S09]  /*02a0*/  ISETP.NE.AND P2, PT, R22, RZ, PT ;  /* 0x000000ff1600720c */ /* 0x010fd20003f45270 */
[----:B------:R-:W0:Y:S08]  /*02b0*/  @!P5 LDC.64 R18, c[0x0][0x388] ;  /* 0x0000e200ff12db82 */ /* 0x000e300000000a00 */
[----:B------:R-:W1:Y:S01]  /*02c0*/  @!P3 LDC.64 R12, c[0x0][0x388] ;  /* 0x0000e200ff0cbb82 */ /* 0x000e620000000a00 */
[----:B-----5:R-:W-:-:S07]  /*02d0*/  ISETP.NE.AND P1, PT, R24, RZ, PT ;  /* 0x000000ff1800720c */ /* 0x020fce0003f25270 */
[----:B------:R-:W2:Y:S01]  /*02e0*/  @!P2 LDC.64 R14, c[0x0][0x388] ;  /* 0x0000e200ff0eab82 */ /* 0x000ea20000000a00 */
[----:B0-----:R-:W-:-:S07]  /*02f0*/  @!P5 IMAD.WIDE.U32 R18, R2, 0x4, R18 ;  /* 0x000000040212d825 */ /* 0x001fce00078e0012 */
[----:B------:R-:W0:Y:S01]  /*0300*/  @!P1 LDC.64 R16, c[0x0][0x388] ;  /* 0x0000e200ff109b82 */ /* 0x000e220000000a00 */
[----:B------:R-:W3:Y:S01]  /*0310*/  @!P5 LDG.E R19, desc[UR8][R18.64] ;  /* 0x000000081213d981 */ /* 0x000ee2000c1e1900 */
[----:B-1----:R-:W-:-:S06]  /*0320*/  @!P3 IMAD.WIDE.U32 R12, R27, 0x4, R12 ;  /* 0x000000041b0cb825 */ /* 0x002fcc00078e000c */
[----:B------:R-:W4:Y:S01]  /*0330*/  @!P3 LDG.E R13, desc[UR8][R12.64] ;  /* 0x000000080c0db981 */ /* 0x000f22000c1e1900 */
[----:B--2---:R-:W-:-:S06]  /*0340*/  @!P2 IMAD.WIDE.U32 R14, R10, 0x4, R14 ;  /* 0x000000040a0ea825 */ /* 0x004fcc00078e000e */
[----:B------:R-:W2:Y:S01]  /*0350*/  @!P2 LDG.E R15, desc[UR8][R14.64] ;  /* 0x000000080e0fa981 */ /* 0x000ea2000c1e1900 */
[----:B0-----:R-:W-:-:S06]  /*0360*/  @!P1 IMAD.WIDE.U32 R16, R21, 0x4, R16 ;  /* 0x0000000415109825 */ /* 0x001fcc00078e0010 */
[----:B------:R-:W5:Y:S01]  /*0370*/  @!P1 LDG.E R17, desc[UR8][R16.64] ;  /* 0x0000000810119981 */ /* 0x000f62000c1e1900 */
[----:B------:R-:W-:Y:S02]  /*0380*/  @!P5 VIADD R21, R3, 0xffffffff ;  /* 0xffffffff0315d836 */ /* 0x000fe40000000000 */
[----:B------:R-:W-:Y:S02]  /*0390*/  VIADD R11, R11, 0x4 ;  /* 0x000000040b0b7836 */ /* 0x000fe40000000000 */
[----:B------:R-:W-:Y:S01]  /*03a0*/  VIADD R2, R2, 0x4 ;  /* 0x0000000402027836 */ /* 0x000fe20000000000 */
[----:B---3--:R-:W-:Y:S02]  /*03b0*/  @!P5 ISETP.GT.AND P4, PT, R19, R0, PT ;  /* 0x000000001300d20c */ /* 0x008fe40003f84270 */
[----:B------:R-:W-:Y:S02]  /*03c0*/  @!P5 VIMNMX R0, PT, PT, R0, R19, PT ;  /* 0x000000130000d248 */ /* 0x000fe40003fe0100 */
[----:B------:R-:W-:-:S02]  /*03d0*/  @!P5 SEL R4, R4, R21, P4 ;  /* 0x000000150404d207 */ /* 0x000fc40002000000 */
[----:B----4-:R-:W-:Y:S02]  /*03e0*/  @!P3 ISETP.GT.AND P4, PT, R13, R0, PT ;  /* 0x000000000d00b20c */ /* 0x010fe40003f84270 */
[----:B------:R-:W-:Y:S01]  /*03f0*/  @!P3 VIMNMX R0, PT, PT, R0, R13, PT ;  /* 0x0000000d0000b248 */ /* 0x000fe20003fe0100 */
[----:B------:R-:W-:Y:S01]  /*0400*/  @!P2 VIADD R13, R3, 0x1 ;  /* 0x00000001030da836 */ /* 0x000fe20000000000 */
[----:B------:R-:W-:Y:S02]  /*0410*/  @!P3 SEL R4, R4, R3, P4 ;  /* 0x000000030404b207 */ /* 0x000fe40002000000 */
[----:B--2---:R-:W-:-:S04]  /*0420*/  @!P2 ISETP.GT.AND P3, PT, R15, R0, PT ;  /* 0x000000000f00a20c */ /* 0x004fc80003f64270 */
[----:B------:R-:W-:Y:S02]  /*0430*/  @!P2 SEL R4, R4, R13, P3 ;  /* 0x0000000d0404a207 */ /* 0x000fe40001800000 */
[----:B------:R-:W-:Y:S02]  /*0440*/  ISETP.NE.AND P3, PT, R11, RZ, PT ;  /* 0x000000ff0b00720c */ /* 0x000fe40003f65270 */
[----:B------:R-:W-:Y:S01]  /*0450*/  @!P2 VIMNMX R0, PT, PT, R0, R15, PT ;  /* 0x0000000f0000a248 */ /* 0x000fe20003fe0100 */
[----:B------:R-:W-:-:S03]  /*0460*/  @!P1 VIADD R13, R3, 0x2 ;  /* 0x00000002030d9836 */ /* 0x000fc60000000000 */
[----:B-----5:R-:W-:Y:S01]  /*0470*/  @!P1 ISETP.GT.AND P2, PT, R17, R0, PT ;  /* 0x000000001100920c */ /* 0x020fe20003f44270 */
[----:B------:R-:W-:Y:S01]  /*0480*/  VIADD R3, R3, 0x4 ;  /* 0x0000000403037836 */ /* 0x000fe20000000000 */
[----:B------:R-:W-:Y:S02]  /*0490*/  @!P1 VIMNMX R0, PT, PT, R0, R17, PT ;  /* 0x0000001100009248 */ /* 0x000fe40003fe0100 */
[----:B------:R-:W-:-:S03]  /*04a0*/  @!P1 SEL R4, R4, R13, P2 ;  /* 0x0000000d04049207 */ /* 0x000fc60001000000 */
[----:B------:R-:W-:Y:S06]  /*04b0*/  @P3 BRA `(.L_x_1) ;  /* 0xfffffffc00343947 */ /* 0x000fec000383ffff */
[----:B------:R-:W-:-:S07]  /*04c0*/  IMAD.MOV.U32 R2, RZ, RZ, R9 ;  /* 0x000000ffff027224 */ /* 0x000fce00078e0009 */
.L_x_0:
[----:B------:R-:W-:-:S13]  /*04d0*/  ISETP.NE.AND P1, PT, R8, RZ, PT ;  /* 0x000000ff0800720c */ /* 0x000fda0003f25270 */
[----:B------:R-:W-:Y:S05]  /*04e0*/  @!P1 BRA `(.L_x_2) ;  /* 0x0000000000a89947 */ /* 0x000fea0003800000 */
[----:B------:R-:W0:Y:S01]  /*04f0*/  LDCU.64 UR6, c[0x0][0x390] ;  /* 0x00007200ff0677ac */ /* 0x000e220008000a00 */
[----:B------:R-:W-:-:S05]  /*0500*/  IMAD.IADD R13, R7, 0x1, R2 ;  /* 0x00000001070d7824 */ /* 0x000fca00078e0202 */
[----:B0-----:R-:W-:-:S05]  /*0510*/  IADD3 R10, P1, PT, R13, UR6, RZ ;  /* 0x000000060d0a7c10 */ /* 0x001fca000ff3e0ff */
[----:B------:R-:W-:-:S05]  /*0520*/  IMAD.X R11, RZ, RZ, UR7, P1 ;  /* 0x00000007ff0b7e24 */ /* 0x000fca00088e06ff */
[----:B------:R-:W2:Y:S01]  /*0530*/  LDG.E.U8 R10, desc[UR8][R10.64] ;  /* 0x000000080a0a7981 */ /* 0x000ea2000c1e1100 */
[----:B------:R-:W-:Y:S02]  /*0540*/  ISETP.NE.AND P2, PT, R8, 0x1, PT ;  /* 0x000000010800780c */ /* 0x000fe40003f45270 */
[----:B--2---:R-:W-:-:S13]  /*0550*/  ISETP.NE.AND P1, PT, R10, RZ, PT ;  /* 0x000000ff0a00720c */ /* 0x004fda0003f25270 */
[----:B------:R-:W-:Y:S05]  /*0560*/  @P1 BRA `(.L_x_3) ;  /* 0x0000000000181947 */ /* 0x000fea0003800000 */
[----:B------:R-:W0:Y:S02]  /*0570*/  LDC.64 R10, c[0x0][0x388] ;  /* 0x0000e200ff0a7b82 */ /* 0x000e240000000a00 */
[----:B0-----:R-:W-:-:S06]  /*0580*/  IMAD.WIDE.U32 R10, R13, 0x4, R10 ;  /* 0x000000040d0a7825 */ /* 0x001fcc00078e000a */
[----:B------:R-:W2:Y:S02]  /*0590*/  LDG.E R11, desc[UR8][R10.64] ;  /* 0x000000080a0b7981 */ /* 0x000ea4000c1e1900 */
[CC--:B--2---:R-:W-:Y:S02]  /*05a0*/  ISETP.GT.AND P1, PT, R11.reuse, R0.reuse, PT ;  /* 0x000000000b00720c */ /* 0x0c4fe40003f24270 */
[----:B------:R-:W-:Y:S02]  /*05b0*/  VIMNMX R0, PT, PT, R11, R0, PT ;  /* 0x000000000b007248 */ /* 0x000fe40003fe0100 */
[----:B------:R-:W-:-:S09]  /*05c0*/  SEL R4, R4, R2, P1 ;  /* 0x0000000204047207 */ /* 0x000fd20000800000 */
.L_x_3:
[----:B------:R-:W-:Y:S05]  /*05d0*/  @!P2 BRA `(.L_x_2) ;  /* 0x00000000006ca947 */ /* 0x000fea0003800000 */
[----:B------:R-:W-:-:S05]  /*05e0*/  VIADD R3, R13, 0x1 ;  /* 0x000000010d037836 */ /* 0x000fca0000000000 */
[----:B------:R-:W-:-:S05]  /*05f0*/  IADD3 R10, P1, PT, R3, UR6, RZ ;  /* 0x00000006030a7c10 */ /* 0x000fca000ff3e0ff */
[----:B------:R-:W-:-:S05]  /*0600*/  IMAD.X R11, RZ, RZ, UR7, P1 ;  /* 0x00000007ff0b7e24 */ /* 0x000fca00088e06ff */
[----:B------:R-:W2:Y:S01]  /*0610*/  LDG.E.U8 R10, desc[UR8][R10.64] ;  /* 0x000000080a0a7981 */ /* 0x000ea2000c1e1100 */
[----:B------:R-:W-:Y:S02]  /*0620*/  ISETP.NE.AND P2, PT, R8, 0x2, PT ;  /* 0x000000020800780c */ /* 0x000fe40003f45270 */
[----:B--2---:R-:W-:-:S13]  /*0630*/  ISETP.NE.AND P1, PT, R10, RZ, PT ;  /* 0x000000ff0a00720c */ /* 0x004fda0003f25270 */
[----:B------:R-:W-:Y:S05]  /*0640*/  @P1 BRA `(.L_x_4) ;  /* 0x00000000001c1947 */ /* 0x000fea0003800000 */
[----:B------:R-:W0:Y:S02]  /*0650*/  LDC.64 R10, c[0x0][0x388] ;  /* 0x0000e200ff0a7b82 */ /* 0x000e240000000a00 */
[----:B0-----:R-:W-:-:S06]  /*0660*/  IMAD.WIDE.U32 R10, R3, 0x4, R10 ;  /* 0x00000004030a7825 */ /* 0x001fcc00078e000a */
[----:B------:R-:W2:Y:S01]  /*0670*/  LDG.E R11, desc[UR8][R10.64] ;  /* 0x000000080a0b7981 */ /* 0x000ea2000c1e1900 */
[----:B------:R-:W-:Y:S01]  /*0680*/  VIADD R3, R2, 0x1 ;  /* 0x0000000102037836 */ /* 0x000fe20000000000 */
[CC--:B--2---:R-:W-:Y:S02]  /*0690*/  ISETP.GT.AND P1, PT, R11.reuse, R0.reuse, PT ;  /* 0x000000000b00720c */ /* 0x0c4fe40003f24270 */
[----:B------:R-:W-:Y:S02]  /*06a0*/  VIMNMX R0, PT, PT, R11, R0, PT ;  /* 0x000000000b007248 */ /* 0x000fe40003fe0100 */
[----:B------:R-:W-:-:S09]  /*06b0*/  SEL R4, R4, R3, P1 ;  /* 0x0000000304047207 */ /* 0x000fd20000800000 */
.L_x_4:
[----:B------:R-:W-:Y:S05]  /*06c0*/  @!P2 BRA `(.L_x_2) ;  /* 0x000000000030a947 */ /* 0x000fea0003800000 */
[----:B------:R-:W-:-:S05]  /*06d0*/  VIADD R13, R13, 0x2 ;  /* 0x000000020d0d7836 */ /* 0x000fca0000000000 */
[----:B------:R-:W-:-:S05]  /*06e0*/  IADD3 R10, P1, PT, R13, UR6, RZ ;  /* 0x000000060d0a7c10 */ /* 0x000fca000ff3e0ff */
[----:B------:R-:W-:-:S05]  /*06f0*/  IMAD.X R11, RZ, RZ, UR7, P1 ;  /* 0x00000007ff0b7e24 */ /* 0x000fca00088e06ff */
[----:B------:R-:W2:Y:S02]  /*0700*/  LDG.E.U8 R10, desc[UR8][R10.64] ;  /* 0x000000080a0a7981 */ /* 0x000ea4000c1e1100 */
[----:B--2---:R-:W-:-:S13]  /*0710*/  ISETP.NE.AND P1, PT, R10, RZ, PT ;  /* 0x000000ff0a00720c */ /* 0x004fda0003f25270 */
[----:B------:R-:W-:Y:S05]  /*0720*/  @P1 BRA `(.L_x_2) ;  /* 0x0000000000181947 */ /* 0x000fea0003800000 */
[----:B------:R-:W0:Y:S02]  /*0730*/  LDC.64 R10, c[0x0][0x388] ;  /* 0x0000e200ff0a7b82 */ /* 0x000e240000000a00 */
[----:B0-----:R-:W-:-:S06]  /*0740*/  IMAD.WIDE.U32 R10, R13, 0x4, R10 ;  /* 0x000000040d0a7825 */ /* 0x001fcc00078e000a */
[----:B------:R-:W2:Y:S01]  /*0750*/  LDG.E R11, desc[UR8][R10.64] ;  /* 0x000000080a0b7981 */ /* 0x000ea2000c1e1900 */
[----:B------:R-:W-:Y:S01]  /*0760*/  VIADD R3, R2, 0x2 ;  /* 0x0000000202037836 */ /* 0x000fe20000000000 */
[----:B--2---:R-:W-:-:S04]  /*0770*/  ISETP.GT.AND P1, PT, R11, R0, PT ;  /* 0x000000000b00720c */ /* 0x004fc80003f24270 */
[----:B------:R-:W-:-:S09]  /*0780*/  SEL R4, R4, R3, P1 ;  /* 0x0000000304047207 */ /* 0x000fd20000800000 */
.L_x_2:
[----:B------:R-:W0:Y:S01]  /*0790*/  LDCU.64 UR6, c[0x0][0x390] ;  /* 0x00007200ff0677ac */ /* 0x000e220008000a00 */
[----:B------:R-:W-:Y:S01]  /*07a0*/  IMAD.IADD R3, R7, 0x1, R4 ;  /* 0x0000000107037824 */ /* 0x000fe200078e0204 */
[----:B------:R-:W1:Y:S01]  /*07b0*/  LDC.64 R10, c[0x0][0x388] ;  /* 0x0000e200ff0a7b82 */ /* 0x000e620000000a00 */
[----:B------:R-:W-:Y:S01]  /*07c0*/  IMAD.MOV.U32 R0, RZ, RZ, 0x1 ;  /* 0x00000001ff007424 */ /* 0x000fe200078e00ff */
[----:B------:R-:W2:Y:S01]  /*07d0*/  LDCU UR5, c[0x0][0x398] ;  /* 0x00007300ff0577ac */ /* 0x000ea20008000800 */
[----:B------:R-:W-:Y:S01]  /*07e0*/  IMAD.MOV.U32 R12, RZ, RZ, RZ ;  /* 0x000000ffff0c7224 */ /* 0x000fe200078e00ff */
[----:B0-----:R-:W-:Y:S01]  /*07f0*/  IADD3 R14, P1, PT, R3, UR6, RZ ;  /* 0x00000006030e7c10 */ /* 0x001fe2000ff3e0ff */
[----:B------:R-:W-:Y:S01]  /*0800*/  IMAD.U32 R2, RZ, RZ, UR7 ;  /* 0x00000007ff027e24 */ /* 0x000fe2000f8e00ff */
[----:B--2---:R-:W-:-:S03]  /*0810*/  UISETP.GE.U32.AND UP0, UPT, UR5, 0x4, UPT ;  /* 0x000000040500788c */ /* 0x004fc6000bf06070 */
[----:B------:R-:W-:Y:S02]  /*0820*/  IMAD.X R15, RZ, RZ, R2, P1 ;  /* 0x000000ffff0f7224 */ /* 0x000fe400008e0602 */
[----:B-1----:R-:W-:-:S03]  /*0830*/  IMAD.WIDE.U32 R10, R3, 0x4, R10 ;  /* 0x00000004030a7825 */ /* 0x002fc600078e000a */
[----:B------:R0:W-:Y:S01]  /*0840*/  STG.E.U8 desc[UR8][R14.64], R0 ;  /* 0x000000000e007986 */ /* 0x0001e2000c101108 */
[----:B------:R-:W-:Y:S01]  /*0850*/  IMAD R3, R4, UR5, RZ ;  /* 0x0000000504037c24 */ /* 0x000fe2000f8e02ff */
[----:B------:R-:W-:Y:S06]  /*0860*/  BRA.U !UP0, `(.L_x_5) ;  /* 0x0000000508547547 */ /* 0x000fec000b800000 */
[----:B------:R-:W1:Y:S01]  /*0870*/  LDC.64 R12, c[0x0][0x388] ;  /* 0x0000e200ff0c7b82 */ /* 0x000e620000000a00 */
[----:B0-----:R-:W-:Y:S01]  /*0880*/  IMAD.MOV.U32 R0, RZ, RZ, RZ ;  /* 0x000000ffff007224 */ /* 0x001fe200078e00ff */
[----:B------:R-:W0:Y:S06]  /*0890*/  LDCU.64 UR6, c[0x0][0x390] ;  /* 0x00007200ff0677ac */ /* 0x000e2c0008000a00 */
[----:B------:R-:W2:Y:S08]  /*08a0*/  LDC.64 R14, c[0x0][0x380] ;  /* 0x0000e000ff0e7b82 */ /* 0x000eb00000000a00 */
[----:B------:R-:W3:Y:S02]  /*08b0*/  LDC.64 R16, c[0x0][0x380] ;  /* 0x0000e000ff107b82 */ /* 0x000ee40000000a00 */
.L_x_10:
[----:B------:R-:W-:Y:S02]  /*08c0*/  IMAD.IADD R23, R7, 0x1, R0 ;  /* 0x0000000107177824 */ /* 0x000fe400078e0200 */
[----:B0-----:R-:W-:-:S03]  /*08d0*/  IMAD.U32 R2, RZ, RZ, UR7 ;  /* 0x00000007ff027e24 */ /* 0x001fc6000f8e00ff */
[----:B------:R-:W-:-:S05]  /*08e0*/  IADD3 R18, P1, PT, R23, UR6, RZ ;  /* 0x0000000617127c10 */ /* 0x000fca000ff3e0ff */
[----:B------:R-:W-:-:S05]  /*08f0*/  IMAD.X R19, RZ, RZ, R2, P1 ;  /* 0x000000ffff137224 */ /* 0x000fca00008e0602 */
[----:B------:R-:W4:Y:S02]  /*0900*/  LDG.E.U8 R18, desc[UR8][R18.64] ;  /* 0x0000000812127981 */ /* 0x000f24000c1e1100 */
[----:B----4-:R-:W-:-:S13]  /*0910*/  ISETP.NE.AND P1, PT, R18, RZ, PT ;  /* 0x000000ff1200720c */ /* 0x010fda0003f25270 */
[----:B------:R-:W-:Y:S05]  /*0920*/  @P1 BRA `(.L_x_6) ;  /* 0x0000000000341947 */ /* 0x000fea0003800000 */
[----:B------:R-:W-:-:S04]  /*0930*/  IMAD.IADD R19, R3, 0x1, R0 ;  /* 0x0000000103137824 */ /* 0x000fc800078e0200 */
[----:B--2---:R-:W-:-:S05]  /*0940*/  IMAD.WIDE R18, R19, 0x4, R14 ;  /* 0x0000000413127825 */ /* 0x004fca00078e020e */
[----:B------:R-:W2:Y:S02]  /*0950*/  LDG.E R21, desc[UR8][R18.64] ;  /* 0x0000000812157981 */ /* 0x000ea4000c1e1900 */
[----:B--2---:R-:W-:-:S13]  /*0960*/  ISETP.NE.AND P1, PT, R21, RZ, PT ;  /* 0x000000ff1500720c */ /* 0x004fda0003f25270 */
[----:B------:R-:W-:Y:S05]  /*0970*/  @!P1 BRA `(.L_x_6) ;  /* 0x0000000000209947 */ /* 0x000fea0003800000 */
[----:B------:R-:W2:Y:S02]  /*0980*/  LDG.E R22, desc[UR8][R10.64] ;  /* 0x000000080a167981 */ /* 0x000ea4000c1e1900 */
[----:B--2---:R-:W-:-:S13]  /*0990*/  ISETP.NE.AND P1, PT, R22, 0x7fffffff, PT ;  /* 0x7fffffff1600780c */ /* 0x004fda0003f25270 */
[----:B------:R-:W-:Y:S05]  /*09a0*/  @!P1 BRA `(.L_x_6) ;  /* 0x0000000000149947 */ /* 0x000fea0003800000 */
[----:B-1----:R-:W-:-:S05]  /*09b0*/  IMAD.WIDE.U32 R18, R23, 0x4, R12 ;  /* 0x0000000417127825 */ /* 0x002fca00078e000c */
[----:B------:R-:W2:Y:S01]  /*09c0*/  LDG.E R20, desc[UR8][R18.64] ;  /* 0x0000000812147981 */ /* 0x000ea2000c1e1900 */
[----:B------:R-:W-:-:S05]  /*09d0*/  IMAD.IADD R21, R21, 0x1, R22 ;  /* 0x0000000115157824 */ /* 0x000fca00078e0216 */
[----:B--2---:R-:W-:-:S13]  /*09e0*/  ISETP.GE.AND P1, PT, R21, R20, PT ;  /* 0x000000141500720c */ /* 0x004fda0003f26270 */
[----:B------:R0:W-:Y:S02]  /*09f0*/  @!P1 STG.E desc[UR8][R18.64], R21 ;  /* 0x0000001512009986 */ /* 0x0001e4000c101908 */
.L_x_6:
[----:B------:R-:W-:-:S05]  /*0a00*/  VIADD R25, R23, 0x1 ;  /* 0x0000000117197836 */ /* 0x000fca0000000000 */
[----:B------:R-:W-:-:S05]  /*0a10*/  IADD3 R20, P1, PT, R25, UR6, RZ ;  /* 0x0000000619147c10 */ /* 0x000fca000ff3e0ff */
[----:B0-----:R-:W-:-:S05]  /*0a20*/  IMAD.X R21, RZ, RZ, R2, P1 ;  /* 0x000000ffff157224 */ /* 0x001fca00008e0602 */
[----:B------:R-:W4:Y:S01]  /*0a30*/  LDG.E.U8 R20, desc[UR8][R20.64] ;  /* 0x0000000814147981 */ /* 0x000f22000c1e1100 */
[----:B------:R-:W-:Y:S02]  /*0a40*/  SHF.R.S32.HI R18, RZ, 0x1f, R0 ;  /* 0x0000001fff127819 */ /* 0x000fe40000011400 */
[----:B------:R-:W-:-:S04]  /*0a50*/  IADD3 R19, P1, PT, R3, R0, RZ ;  /* 0x0000000003137210 */ /* 0x000fc80007f3e0ff */
[----:B------:R-:W-:Y:S02]  /*0a60*/  LEA.HI.X.SX32 R22, R3, R18, 0x1, P1 ;  /* 0x0000001203167211 */ /* 0x000fe400008f0eff */
[----:B---3--:R-:W-:-:S04]  /*0a70*/  LEA R18, P2, R19, R16, 0x2 ;  /* 0x0000001013127211 */ /* 0x008fc800078410ff */
[----:B------:R-:W-:Y:S02]  /*0a80*/  LEA.HI.X R19, R19, R17, R22, 0x2, P2 ;  /* 0x0000001113137211 */ /* 0x000fe400010f1416 */
[----:B----4-:R-:W-:-:S13]  /*0a90*/  ISETP.NE.AND P1, PT, R20, RZ, PT ;  /* 0x000000ff1400720c */ /* 0x010fda0003f25270 */
[----:B------:R-:W-:Y:S05]  /*0aa0*/  @P1 BRA `(.L_x_7) ;  /* 0x00000000002c1947 */ /* 0x000fea0003800000 */
[----:B------:R-:W3:Y:S02]  /*0ab0*/  LDG.E R24, desc[UR8][R18.64+0x4] ;  /* 0x0000040812187981 */ /* 0x000ee4000c1e1900 */
[----:B---3--:R-:W-:-:S13]  /*0ac0*/  ISETP.NE.AND P1, PT, R24, RZ, PT ;  /* 0x000000ff1800720c */ /* 0x008fda0003f25270 */
[----:B------:R-:W-:Y:S05]  /*0ad0*/  @!P1 BRA `(.L_x_7) ;  /* 0x0000000000209947 */ /* 0x000fea0003800000 */
[----:B------:R-:W3:Y:S02]  /*0ae0*/  LDG.E R27, desc[UR8][R10.64] ;  /* 0x000000080a1b7981 */ /* 0x000ee4000c1e1900 */
[----:B---3--:R-:W-:-:S13]  /*0af0*/  ISETP.NE.AND P1, PT, R27, 0x7fffffff, PT ;  /* 0x7fffffff1b00780c */ /* 0x008fda0003f25270 */
[----:B------:R-:W-:Y:S05]  /*0b00*/  @!P1 BRA `(.L_x_7) ;  /* 0x0000000000149947 */ /* 0x000fea0003800000 */
[----:B-1----:R-:W-:-:S05]  /*0b10*/  IMAD.WIDE.U32 R20, R25, 0x4, R12 ;  /* 0x0000000419147825 */ /* 0x002fca00078e000c */
[----:B------:R-:W3:Y:S01]  /*0b20*/  LDG.E R22, desc[UR8][R20.64] ;  /* 0x0000000814167981 */ /* 0x000ee2000c1e1900 */
[----:B------:R-:W-:-:S05]  /*0b30*/  IMAD.IADD R27, R24, 0x1, R27 ;  /* 0x00000001181b7824 */ /* 0x000fca00078e021b */
[----:B---3--:R-:W-:-:S13]  /*0b40*/  ISETP.GE.AND P1, PT, R27, R22, PT ;  /* 0x000000161b00720c */ /* 0x008fda0003f26270 */
[----:B------:R0:W-:Y:S02]  /*0b50*/  @!P1 STG.E desc[UR8][R20.64], R27 ;  /* 0x0000001b14009986 */ /* 0x0001e4000c101908 */
.L_x_7:
[----:B------:R-:W-:-:S05]  /*0b60*/  VIADD R25, R23, 0x2 ;  /* 0x0000000217197836 */ /* 0x000fca0000000000 */
[----:B0-----:R-:W-:-:S05]  /*0b70*/  IADD3 R20, P1, PT, R25, UR6, RZ ;  /* 0x0000000619147c10 */ /* 0x001fca000ff3e0ff */
[----:B------:R-:W-:-:S05]  /*0b80*/  IMAD.X R21, RZ, RZ, R2, P1 ;  /* 0x000000ffff157224 */ /* 0x000fca00008e0602 */
[----:B------:R-:W3:Y:S02]  /*0b90*/  LDG.E.U8 R20, desc[UR8][R20.64] ;  /* 0x0000000814147981 */ /* 0x000ee4000c1e1100 */
[----:B---3--:R-:W-:-:S13]  /*0ba0*/  ISETP.NE.AND P1, PT, R20, RZ, PT ;  /* 0x000000ff1400720c */ /* 0x008fda0003f25270 */
        /* <DEDUP_REMOVED lines=12> */
.L_x_8:
        /* <DEDUP_REMOVED lines=17> */
.L_x_9:
[----:B------:R-:W-:-:S05]  /*0d80*/  VIADD R0, R0, 0x4 ;  /* 0x0000000400007836 */ /* 0x000fca0000000000 */
[----:B------:R-:W-:-:S13]  /*0d90*/  ISETP.NE.AND P1, PT, R0, R9, PT ;  /* 0x000000090000720c */ /* 0x000fda0003f25270 */
[----:B------:R-:W-:Y:S05]  /*0da0*/  @P1 BRA `(.L_x_10) ;  /* 0xfffffff800c41947 */ /* 0x000fea000383ffff */
[----:B-1----:R-:W-:-:S07]  /*0db0*/  IMAD.MOV.U32 R12, RZ, RZ, R9 ;  /* 0x000000ffff0c7224 */ /* 0x002fce00078e0009 */
.L_x_5:
[----:B------:R-:W-:-:S13]  /*0dc0*/  ISETP.NE.AND P1, PT, R8, RZ, PT ;  /* 0x000000ff0800720c */ /* 0x000fda0003f25270 */
[----:B------:R-:W-:Y:S05]  /*0dd0*/  @!P1 BRA `(.L_x_11) ;  /* 0x0000000400089947 */ /* 0x000fea0003800000 */
[----:B0-----:R-:W-:-:S05]  /*0de0*/  IMAD.IADD R0, R7, 0x1, R12 ;  /* 0x0000000107007824 */ /* 0x001fca00078e020c */
[----:B--2---:R-:W-:-:S05]  /*0df0*/  IADD3 R14, P1, PT, R0, UR6, RZ ;  /* 0x00000006000e7c10 */ /* 0x004fca000ff3e0ff */
[----:B------:R-:W-:-:S05]  /*0e00*/  IMAD.X R15, RZ, RZ, R2, P1 ;  /* 0x000000ffff0f7224 */ /* 0x000fca00008e0602 */
[----:B------:R-:W2:Y:S02]  /*0e10*/  LDG.E.U8 R14, desc[UR8][R14.64] ;  /* 0x000000080e0e7981 */ /* 0x000ea4000c1e1100 */
[----:B--2---:R-:W-:-:S13]  /*0e20*/  ISETP.NE.AND P1, PT, R14, RZ, PT ;  /* 0x000000ff0e00720c */ /* 0x004fda0003f25270 */
[----:B------:R-:W-:Y:S05]  /*0e30*/  @P1 BRA `(.L_x_12) ;  /* 0x00000000003c1947 */ /* 0x000fea0003800000 */
[----:B------:R-:W0:Y:S01]  /*0e40*/  LDC.64 R14, c[0x0][0x380] ;  /* 0x0000e000ff0e7b82 */ /* 0x000e220000000a00 */
[----:B------:R-:W-:-:S04]  /*0e50*/  IMAD.IADD R13, R3, 0x1, R12 ;  /* 0x00000001030d7824 */ /* 0x000fc800078e020c */
[----:B0-----:R-:W-:-:S05]  /*0e60*/  IMAD.WIDE R14, R13, 0x4, R14 ;  /* 0x000000040d0e7825 */ /* 0x001fca00078e020e */
[----:B------:R-:W2:Y:S02]  /*0e70*/  LDG.E R16, desc[UR8][R14.64] ;  /* 0x000000080e107981 */ /* 0x000ea4000c1e1900 */
[----:B--2---:R-:W-:-:S13]  /*0e80*/  ISETP.NE.AND P1, PT, R16, RZ, PT ;  /* 0x000000ff1000720c */ /* 0x004fda0003f25270 */
[----:B------:R-:W-:Y:S05]  /*0e90*/  @!P1 BRA `(.L_x_12) ;  /* 0x0000000000249947 */ /* 0x000fea0003800000 */
[----:B------:R-:W2:Y:S02]  /*0ea0*/  LDG.E R17, desc[UR8][R10.64] ;  /* 0x000000080a117981 */ /* 0x000ea4000c1e1900 */
[----:B--2---:R-:W-:-:S13]  /*0eb0*/  ISETP.NE.AND P1, PT, R17, 0x7fffffff, PT ;  /* 0x7fffffff1100780c */ /* 0x004fda0003f25270 */
[----:B------:R-:W-:Y:S05]  /*0ec0*/  @!P1 BRA `(.L_x_12) ;  /* 0x0000000000189947 */ /* 0x000fea0003800000 */
[----:B------:R-:W0:Y:S02]  /*0ed0*/  LDC.64 R14, c[0x0][0x388] ;  /* 0x0000e200ff0e7b82 */ /* 0x000e240000000a00 */
[----:B0-----:R-:W-:-:S05]  /*0ee0*/  IMAD.WIDE.U32 R14, R0, 0x4, R14 ;  /* 0x00000004000e7825 */ /* 0x001fca00078e000e */
[----:B------:R-:W2:Y:S01]  /*0ef0*/  LDG.E R13, desc[UR8][R14.64] ;  /* 0x000000080e0d7981 */ /* 0x000ea2000c1e1900 */
[----:B------:R-:W-:-:S05]  /*0f00*/  IMAD.IADD R16, R16, 0x1, R17 ;  /* 0x0000000110107824 */ /* 0x000fca00078e0211 */
[----:B--2---:R-:W-:-:S13]  /*0f10*/  ISETP.GE.AND P1, PT, R16, R13, PT ;  /* 0x0000000d1000720c */ /* 0x004fda0003f26270 */
[----:B------:R0:W-:Y:S02]  /*0f20*/  @!P1 STG.E desc[UR8][R14.64], R16 ;  /* 0x000000100e009986 */ /* 0x0001e4000c101908 */
.L_x_12:
[----:B------:R-:W-:-:S13]  /*0f30*/  ISETP.NE.AND P1, PT, R8, 0x1, PT ;  /* 0x000000010800780c */ /* 0x000fda0003f25270 */
[----:B------:R-:W-:Y:S05]  /*0f40*/  @!P1 BRA `(.L_x_11) ;  /* 0x0000000000ac9947 */ /* 0x000fea0003800000 */
[----:B------:R-:W-:Y:S01]  /*0f50*/  VIADD R19, R0, 0x1 ;  /* 0x0000000100137836 */ /* 0x000fe20000000000 */
[----:B0-----:R-:W0:Y:S04]  /*0f60*/  LDC.64 R14, c[0x0][0x380] ;  /* 0x0000e000ff0e7b82 */ /* 0x001e280000000a00 */
[----:B------:R-:W-:-:S05]  /*0f70*/  IADD3 R16, P1, PT, R19, UR6, RZ ;  /* 0x0000000613107c10 */ /* 0x000fca000ff3e0ff */
[----:B------:R-:W-:-:S05]  /*0f80*/  IMAD.X R17, RZ, RZ, R2, P1 ;  /* 0x000000ffff117224 */ /* 0x000fca00008e0602 */
[----:B------:R-:W2:Y:S01]  /*0f90*/  LDG.E.U8 R16, desc[UR8][R16.64] ;  /* 0x0000000810107981 */ /* 0x000ea2000c1e1100 */
[----:B------:R-:W-:-:S04]  /*0fa0*/  IADD3 R13, P1, PT, R3, R12, RZ ;  /* 0x0000000c030d7210 */ /* 0x000fc80007f3e0ff */
[----:B------:R-:W-:Y:S02]  /*0fb0*/  LEA.HI.X.SX32 R18, R3, RZ, 0x1, P1 ;  /* 0x000000ff03127211 */ /* 0x000fe400008f0eff */
[----:B0-----:R-:W-:-:S04]  /*0fc0*/  LEA R12, P2, R13, R14, 0x2 ;  /* 0x0000000e0d0c7211 */ /* 0x001fc800078410ff */
[----:B------:R-:W-:Y:S02]  /*0fd0*/  LEA.HI.X R13, R13, R15, R18, 0x2, P2 ;  /* 0x0000000f0d0d7211 */ /* 0x000fe400010f1412 */
[----:B--2---:R-:W-:-:S13]  /*0fe0*/  ISETP.NE.AND P1, PT, R16, RZ, PT ;  /* 0x000000ff1000720c */ /* 0x004fda0003f25270 */
[----:B------:R-:W-:Y:S05]  /*0ff0*/  @P1 BRA `(.L_x_13) ;  /* 0x0000000000301947 */ /* 0x000fea0003800000 */
        /* <DEDUP_REMOVED lines=12> */
.L_x_13:
[----:B------:R-:W-:-:S13]  /*10c0*/  ISETP.NE.AND P1, PT, R8, 0x2, PT ;  /* 0x000000020800780c */ /* 0x000fda0003f25270 */
[----:B------:R-:W-:Y:S05]  /*10d0*/  @!P1 BRA `(.L_x_11) ;  /* 0x0000000000489947 */ /* 0x000fea0003800000 */
[----:B------:R-:W-:-:S05]  /*10e0*/  VIADD R17, R0, 0x2 ;  /* 0x0000000200117836 */ /* 0x000fca0000000000 */
[----:B0-----:R-:W-:-:S05]  /*10f0*/  IADD3 R14, P1, PT, R17, UR6, RZ ;  /* 0x00000006110e7c10 */ /* 0x001fca000ff3e0ff */
[----:B------:R-:W-:-:S05]  /*1100*/  IMAD.X R15, RZ, RZ, R2, P1 ;  /* 0x000000ffff0f7224 */ /* 0x000fca00008e0602 */
[----:B------:R-:W2:Y:S02]  /*1110*/  LDG.E.U8 R14, desc[UR8][R14.64] ;  /* 0x000000080e0e7981 */ /* 0x000ea4000c1e1100 */
        /* <DEDUP_REMOVED lines=14> */
.L_x_11:
[----:B------:R-:W-:Y:S05]  /*1200*/  @P0 BRA `(.L_x_14) ;  /* 0xffffffec00ac0947 */ /* 0x000fea000383ffff */
[----:B------:R-:W-:Y:S05]  /*1210*/  EXIT ;  /* 0x000000000000794d */ /* 0x000fea0003800000 */
.L_x_15:
[----:B------:R-:W-:-:S00]  /*1220*/  BRA `(.L_x_15) ;  /* 0xfffffffc00fc7947 */ /* 0x000fc0000383ffff */
[----:B------:R-:W-:-:S00]  /*1230*/  NOP ;  /* 0x0000000000007918 */ /* 0x000fc00000000000 */
        /* <DEDUP_REMOVED lines=12> */
.L_x_16:


//--------------------- .nv.shared.reserved.0     --------------------------
	.section	.nv.shared.reserved.0,"aw",@nobits
	.weak		__nv_reservedSMEM_offset_0_alias
	.size		__nv_reservedSMEM_offset_0_alias, 0, 64
	.other		__nv_reservedSMEM_offset_0_alias,@"STO_CUDA_RESERVED_SHARED STV_DEFAULT"
__nv_reservedSMEM_offset_0_alias:
	.zero		0
	.zero		64


//--------------------- .nv.constant0._Z13dijkstra_helpPiS_Pbi --------------------------
	.section	.nv.constant0._Z13dijkstra_helpPiS_Pbi,"a",@progbits
	.sectionflags	@""
	.align	4
.nv.constant0._Z13dijkstra_helpPiS_Pbi:
	.zero		924


//--------------------- SYMBOLS --------------------------

	.type		.nv.reservedSmem.offset0,@object
	.size		.nv.reservedSmem.offset0,0x4
